//
// Generated by NVIDIA NVVM Compiler
//
// Compiler Build ID: CL-36424714
// Cuda compilation tools, release 13.0, V13.0.88
// Based on NVVM 20.0.0
//

.version 9.0
.target sm_100
.address_size 64

	// .globl	_Z11ftcs_kerneliPfS_S_

.visible .entry _Z11ftcs_kerneliPfS_S_(
	.param .u32 _Z11ftcs_kerneliPfS_S__param_0,
	.param .u64 .ptr .align 1 _Z11ftcs_kerneliPfS_S__param_1,
	.param .u64 .ptr .align 1 _Z11ftcs_kerneliPfS_S__param_2,
	.param .u64 .ptr .align 1 _Z11ftcs_kerneliPfS_S__param_3
)
{
	.reg .pred 	%p<2>;
	.reg .b32 	%r<23>;
	.reg .b32 	%f<23>;
	.reg .b64 	%rd<29>;

	ld.param.u32 	%r4, [_Z11ftcs_kerneliPfS_S__param_0];
	ld.param.u64 	%rd4, [_Z11ftcs_kerneliPfS_S__param_1];
	ld.param.u64 	%rd5, [_Z11ftcs_kerneliPfS_S__param_2];
	ld.param.u64 	%rd6, [_Z11ftcs_kerneliPfS_S__param_3];
	cvta.to.global.u64 	%rd1, %rd4;
	cvta.to.global.u64 	%rd2, %rd6;
	cvta.to.global.u64 	%rd3, %rd5;
	mov.u32 	%r5, %ctaid.x;
	shl.b32 	%r6, %r5, 4;
	mov.u32 	%r7, %tid.x;
	add.s32 	%r8, %r6, %r7;
	mov.u32 	%r9, %ctaid.y;
	shl.b32 	%r10, %r9, 4;
	mov.u32 	%r11, %tid.y;
	add.s32 	%r12, %r10, %r11;
	shl.b32 	%r13, %r8, 11;
	add.s32 	%r1, %r13, %r12;
	max.u32 	%r14, %r8, 1;
	max.u32 	%r15, %r12, 1;
	min.s32 	%r2, %r14, 2046;
	min.u32 	%r3, %r15, 2046;
	and.b32  	%r16, %r4, 1;
	setp.eq.b32 	%p1, %r16, 1;
	@%p1 bra 	$L__BB0_2;
	mul.wide.s32 	%rd18, %r1, 4;
	add.s64 	%rd19, %rd1, %rd18;
	ld.global.f32 	%f12, [%rd19];
	add.s64 	%rd20, %rd2, %rd18;
	ld.global.f32 	%f13, [%rd20];
	shl.b32 	%r20, %r2, 11;
	or.b32  	%r21, %r20, %r3;
	add.s32 	%r22, %r21, 2048;
	mul.wide.s32 	%rd21, %r22, 4;
	add.s64 	%rd22, %rd1, %rd21;
	ld.global.f32 	%f14, [%rd22];
	ld.global.f32 	%f15, [%rd22+-16384];
	add.f32 	%f16, %f14, %f15;
	cvt.s64.s32 	%rd23, %r20;
	cvt.u64.u32 	%rd24, %r3;
	or.b64  	%rd25, %rd23, %rd24;
	shl.b64 	%rd26, %rd25, 2;
	add.s64 	%rd27, %rd1, %rd26;
	ld.global.f32 	%f17, [%rd27+4];
	add.f32 	%f18, %f16, %f17;
	ld.global.f32 	%f19, [%rd27+-4];
	add.f32 	%f20, %f18, %f19;
	fma.rn.f32 	%f21, %f12, 0fC0800000, %f20;
	fma.rn.f32 	%f22, %f13, %f21, %f12;
	add.s64 	%rd28, %rd3, %rd18;
	st.global.f32 	[%rd28], %f22;
	bra.uni 	$L__BB0_3;
$L__BB0_2:
	mul.wide.s32 	%rd7, %r1, 4;
	add.s64 	%rd8, %rd3, %rd7;
	ld.global.f32 	%f1, [%rd8];
	add.s64 	%rd9, %rd2, %rd7;
	ld.global.f32 	%f2, [%rd9];
	shl.b32 	%r17, %r2, 11;
	or.b32  	%r18, %r17, %r3;
	add.s32 	%r19, %r18, 2048;
	mul.wide.s32 	%rd10, %r19, 4;
	add.s64 	%rd11, %rd3, %rd10;
	ld.global.f32 	%f3, [%rd11];
	ld.global.f32 	%f4, [%rd11+-16384];
	add.f32 	%f5, %f3, %f4;
	cvt.s64.s32 	%rd12, %r17;
	cvt.u64.u32 	%rd13, %r3;
	or.b64  	%rd14, %rd12, %rd13;
	shl.b64 	%rd15, %rd14, 2;
	add.s64 	%rd16, %rd3, %rd15;
	ld.global.f32 	%f6, [%rd16+4];
	add.f32 	%f7, %f5, %f6;
	ld.global.f32 	%f8, [%rd16+-4];
	add.f32 	%f9, %f7, %f8;
	fma.rn.f32 	%f10, %f1, 0fC0800000, %f9;
	fma.rn.f32 	%f11, %f2, %f10, %f1;
	add.s64 	%rd17, %rd1, %rd7;
	st.global.f32 	[%rd17], %f11;
$L__BB0_3:
	ret;

}
	// .globl	_Z18ftcs_kernel_sharedv
.visible .entry _Z18ftcs_kernel_sharedv()
{


	ret;

}
	// .globl	_Z19ftcs_kernel_texturev
.visible .entry _Z19ftcs_kernel_texturev()
{


	ret;

}
	// .globl	_Z20external_heat_kernelv
.visible .entry _Z20external_heat_kernelv()
{


	ret;

}


// ===== COMPILED SASS (sm_100) =====

	.target	sm_100

	.elftype	@"ET_EXEC"


//--------------------- .note.nv.tkinfo           --------------------------
	.section	.note.nv.tkinfo,"",@"SHT_NOTE"
	.sectionflags	@"SHF_NOTE_NV_TKINFO"
	.tkinfo
        /*0018*/ 	.word	0x00000002
        /*0030*/ 	.string	""
        /*0030*/ 	.string	"ptxas"
        /*0030*/ 	.string	"Cuda compilation tools, release 13.0, V13.0.88"
        /*0030*/ 	.string	"Build cuda_13.0.r13.0/compiler.36424714_0"
        /*0030*/ 	.string	"-arch sm_100 -m 64 "



//--------------------- .note.nv.cuinfo           --------------------------
	.section	.note.nv.cuinfo,"",@"SHT_NOTE"
	.sectionflags	@"SHF_NOTE_NV_CUINFO"
        /*0018*/ 	.short	0x0002
        /*001a*/ 	.short	0x0064
        /*001c*/ 	.short	0x0082
	.zero		2


//--------------------- .nv.info                  --------------------------
	.section	.nv.info,"",@"SHT_CUDA_INFO"
	.align	4


	//----- nvinfo : EIATTR_REGCOUNT
	.align		4
        /*0000*/ 	.byte	0x04, 0x2f
        /*0002*/ 	.short	(.L_1 - .L_0)
	.align		4
.L_0:
        /*0004*/ 	.word	index@(_Z11ftcs_kerneliPfS_S_)
        /*0008*/ 	.word	0x00000014


	//----- nvinfo : EIATTR_FRAME_SIZE
	.align		4
.L_1:
        /*000c*/ 	.byte	0x04, 0x11
        /*000e*/ 	.short	(.L_3 - .L_2)
	.align		4
.L_2:
        /*0010*/ 	.word	index@(_Z11ftcs_kerneliPfS_S_)
        /*0014*/ 	.word	0x00000000


	//----- nvinfo : EIATTR_REGCOUNT
	.align		4
.L_3:
        /*0018*/ 	.byte	0x04, 0x2f
        /*001a*/ 	.short	(.L_5 - .L_4)
	.align		4
.L_4:
        /*001c*/ 	.word	index@(_Z18ftcs_kernel_sharedv)
        /*0020*/ 	.word	0x00000004


	//----- nvinfo : EIATTR_FRAME_SIZE
	.align		4
.L_5:
        /*0024*/ 	.byte	0x04, 0x11
        /*0026*/ 	.short	(.L_7 - .L_6)
	.align		4
.L_6:
        /*0028*/ 	.word	index@(_Z18ftcs_kernel_sharedv)
        /*002c*/ 	.word	0x00000000


	//----- nvinfo : EIATTR_REGCOUNT
	.align		4
.L_7:
        /*0030*/ 	.byte	0x04, 0x2f
        /*0032*/ 	.short	(.L_9 - .L_8)
	.align		4
.L_8:
        /*0034*/ 	.word	index@(_Z19ftcs_kernel_texturev)
        /*0038*/ 	.word	0x00000004


	//----- nvinfo : EIATTR_FRAME_SIZE
	.align		4
.L_9:
        /*003c*/ 	.byte	0x04, 0x11
        /*003e*/ 	.short	(.L_11 - .L_10)
	.align		4
.L_10:
        /*0040*/ 	.word	index@(_Z19ftcs_kernel_texturev)
        /*0044*/ 	.word	0x00000000


	//----- nvinfo : EIATTR_REGCOUNT
	.align		4
.L_11:
        /*0048*/ 	.byte	0x04, 0x2f
        /*004a*/ 	.short	(.L_13 - .L_12)
	.align		4
.L_12:
        /*004c*/ 	.word	index@(_Z20external_heat_kernelv)
        /*0050*/ 	.word	0x00000004


	//----- nvinfo : EIATTR_FRAME_SIZE
	.align		4
.L_13:
        /*0054*/ 	.byte	0x04, 0x11
        /*0056*/ 	.short	(.L_15 - .L_14)
	.align		4
.L_14:
        /*0058*/ 	.word	index@(_Z20external_heat_kernelv)
        /*005c*/ 	.word	0x00000000


	//----- nvinfo : EIATTR_MIN_STACK_SIZE
	.align		4
.L_15:
        /*0060*/ 	.byte	0x04, 0x12
        /*0062*/ 	.short	(.L_17 - .L_16)
	.align		4
.L_16:
        /*0064*/ 	.word	index@(_Z20external_heat_kernelv)
        /*0068*/ 	.word	0x00000000


	//----- nvinfo : EIATTR_MIN_STACK_SIZE
	.align		4
.L_17:
        /*006c*/ 	.byte	0x04, 0x12
        /*006e*/ 	.short	(.L_19 - .L_18)
	.align		4
.L_18:
        /*0070*/ 	.word	index@(_Z19ftcs_kernel_texturev)
        /*0074*/ 	.word	0x00000000


	//----- nvinfo : EIATTR_MIN_STACK_SIZE
	.align		4
.L_19:
        /*0078*/ 	.byte	0x04, 0x12
        /*007a*/ 	.short	(.L_21 - .L_20)
	.align		4
.L_20:
        /*007c*/ 	.word	index@(_Z18ftcs_kernel_sharedv)
        /*0080*/ 	.word	0x00000000


	//----- nvinfo : EIATTR_MIN_STACK_SIZE
	.align		4
.L_21:
        /*0084*/ 	.byte	0x04, 0x12
        /*0086*/ 	.short	(.L_23 - .L_22)
	.align		4
.L_22:
        /*0088*/ 	.word	index@(_Z11ftcs_kerneliPfS_S_)
        /*008c*/ 	.word	0x00000000
.L_23:


//--------------------- .nv.compat                --------------------------
	.section	.nv.compat,"",@"SHT_CUDA_COMPAT_INFO"
	.align	4
        /*0000*/ 	.byte	0x02, 0x09, 0x00, 0x00, 0x02, 0x02, 0x01, 0x00, 0x02, 0x05, 0x05, 0x00, 0x03, 0x07, 0x01, 0x01
        /*0010*/ 	.byte	0x02, 0x03, 0x00, 0x00, 0x02, 0x06, 0x01, 0x00, 0x04, 0x0b, 0x08, 0x00, 0x09, 0x00, 0x00, 0x00
        /*0020*/ 	.byte	0x00, 0x00, 0x00, 0x00


//--------------------- .nv.info._Z20external_heat_kernelv --------------------------
	.section	.nv.info._Z20external_heat_kernelv,"",@"SHT_CUDA_INFO"
	.sectionflags	@""
	.align	4


	//----- nvinfo : EIATTR_CUDA_API_VERSION
	.align		4
        /*0000*/ 	.byte	0x04, 0x37
        /*0002*/ 	.short	(.L_25 - .L_24)
.L_24:
        /*0004*/ 	.word	0x00000082


	//----- nvinfo : EIATTR_SPARSE_MMA_MASK
	.align		4
.L_25:
        /*0008*/ 	.byte	0x03, 0x50
        /*000a*/ 	.short	0x0000


	//----- nvinfo : EIATTR_MAXREG_COUNT
	.align		4
        /*000c*/ 	.byte	0x03, 0x1b
        /*000e*/ 	.short	0x00ff


	//----- nvinfo : EIATTR_MERCURY_ISA_VERSION
	.align		4
        /*0010*/ 	.byte	0x03, 0x5f
        /*0012*/ 	.short	0x0101


	//----- nvinfo : EIATTR_VRC_CTA_INIT_COUNT
	.align		4
        /*0014*/ 	.byte	0x02, 0x4a
	.zero		1
	.zero		1


	//----- nvinfo : EIATTR_EXIT_INSTR_OFFSETS
	.align		4
        /*0018*/ 	.byte	0x04, 0x1c
        /*001a*/ 	.short	(.L_27 - .L_26)


	//   ....[0]....
.L_26:
        /*001c*/ 	.word	0x00000010


	//----- nvinfo : EIATTR_SW_WAR
	.align		4
.L_27:
        /*0020*/ 	.byte	0x04, 0x36
        /*0022*/ 	.short	(.L_29 - .L_28)
.L_28:
        /*0024*/ 	.word	0x00000008
.L_29:


//--------------------- .nv.info._Z19ftcs_kernel_texturev --------------------------
	.section	.nv.info._Z19ftcs_kernel_texturev,"",@"SHT_CUDA_INFO"
	.sectionflags	@""
	.align	4


	//----- nvinfo : EIATTR_CUDA_API_VERSION
	.align		4
        /*0000*/ 	.byte	0x04, 0x37
        /*0002*/ 	.short	(.L_31 - .L_30)
.L_30:
        /*0004*/ 	.word	0x00000082


	//----- nvinfo : EIATTR_SPARSE_MMA_MASK
	.align		4
.L_31:
        /*0008*/ 	.byte	0x03, 0x50
        /*000a*/ 	.short	0x0000


	//----- nvinfo : EIATTR_MAXREG_COUNT
	.align		4
        /*000c*/ 	.byte	0x03, 0x1b
        /*000e*/ 	.short	0x00ff


	//----- nvinfo : EIATTR_MERCURY_ISA_VERSION
	.align		4
        /*0010*/ 	.byte	0x03, 0x5f
        /*0012*/ 	.short	0x0101


	//----- nvinfo : EIATTR_VRC_CTA_INIT_COUNT
	.align		4
        /*0014*/ 	.byte	0x02, 0x4a
	.zero		1
	.zero		1


	//----- nvinfo : EIATTR_EXIT_INSTR_OFFSETS
	.align		4
        /*0018*/ 	.byte	0x04, 0x1c
        /*001a*/ 	.short	(.L_33 - .L_32)


	//   ....[0]....
.L_32:
        /*001c*/ 	.word	0x00000010


	//----- nvinfo : EIATTR_SW_WAR
	.align		4
.L_33:
        /*0020*/ 	.byte	0x04, 0x36
        /*0022*/ 	.short	(.L_35 - .L_34)
.L_34:
        /*0024*/ 	.word	0x00000008
.L_35:


//--------------------- .nv.info._Z18ftcs_kernel_sharedv --------------------------
	.section	.nv.info._Z18ftcs_kernel_sharedv,"",@"SHT_CUDA_INFO"
	.sectionflags	@""
	.align	4


	//----- nvinfo : EIATTR_CUDA_API_VERSION
	.align		4
        /*0000*/ 	.byte	0x04, 0x37
        /*0002*/ 	.short	(.L_37 - .L_36)
.L_36:
        /*0004*/ 	.word	0x00000082


	//----- nvinfo : EIATTR_SPARSE_MMA_MASK
	.align		4
.L_37:
        /*0008*/ 	.byte	0x03, 0x50
        /*000a*/ 	.short	0x0000


	//----- nvinfo : EIATTR_MAXREG_COUNT
	.align		4
        /*000c*/ 	.byte	0x03, 0x1b
        /*000e*/ 	.short	0x00ff


	//----- nvinfo : EIATTR_MERCURY_ISA_VERSION
	.align		4
        /*0010*/ 	.byte	0x03, 0x5f
        /*0012*/ 	.short	0x0101


	//----- nvinfo : EIATTR_VRC_CTA_INIT_COUNT
	.align		4
        /*0014*/ 	.byte	0x02, 0x4a
	.zero		1
	.zero		1


	//----- nvinfo : EIATTR_EXIT_INSTR_OFFSETS
	.align		4
        /*0018*/ 	.byte	0x04, 0x1c
        /*001a*/ 	.short	(.L_39 - .L_38)


	//   ....[0]....
.L_38:
        /*001c*/ 	.word	0x00000010


	//----- nvinfo : EIATTR_SW_WAR
	.align		4
.L_39:
        /*0020*/ 	.byte	0x04, 0x36
        /*0022*/ 	.short	(.L_41 - .L_40)
.L_40:
        /*0024*/ 	.word	0x00000008
.L_41:


//--------------------- .nv.info._Z11ftcs_kerneliPfS_S_ --------------------------
	.section	.nv.info._Z11ftcs_kerneliPfS_S_,"",@"SHT_CUDA_INFO"
	.sectionflags	@""
	.align	4


	//----- nvinfo : EIATTR_CUDA_API_VERSION
	.align		4
        /*0000*/ 	.byte	0x04, 0x37
        /*0002*/ 	.short	(.L_43 - .L_42)
.L_42:
        /*0004*/ 	.word	0x00000082


	//----- nvinfo : EIATTR_KPARAM_INFO
	.align		4
.L_43:
        /*0008*/ 	.byte	0x04, 0x17
        /*000a*/ 	.short	(.L_45 - .L_44)
.L_44:
        /*000c*/ 	.word	0x00000000
        /*0010*/ 	.short	0x0003
        /*0012*/ 	.short	0x0018
        /*0014*/ 	.byte	0x00, 0xf5, 0x21, 0x00


	//----- nvinfo : EIATTR_KPARAM_INFO
	.align		4
.L_45:
        /*0018*/ 	.byte	0x04, 0x17
        /*001a*/ 	.short	(.L_47 - .L_46)
.L_46:
        /*001c*/ 	.word	0x00000000
        /*0020*/ 	.short	0x0002
        /*0022*/ 	.short	0x0010
        /*0024*/ 	.byte	0x00, 0xf5, 0x21, 0x00


	//----- nvinfo : EIATTR_KPARAM_INFO
	.align		4
.L_47:
        /*0028*/ 	.byte	0x04, 0x17
        /*002a*/ 	.short	(.L_49 - .L_48)
.L_48:
        /*002c*/ 	.word	0x00000000
        /*0030*/ 	.short	0x0001
        /*0032*/ 	.short	0x0008
        /*0034*/ 	.byte	0x00, 0xf5, 0x21, 0x00


	//----- nvinfo : EIATTR_KPARAM_INFO
	.align		4
.L_49:
        /*0038*/ 	.byte	0x04, 0x17
        /*003a*/ 	.short	(.L_51 - .L_50)
.L_50:
        /*003c*/ 	.word	0x00000000
        /*0040*/ 	.short	0x0000
        /*0042*/ 	.short	0x0000
        /*0044*/ 	.byte	0x00, 0xf0, 0x11, 0x00


	//----- nvinfo : EIATTR_SPARSE_MMA_MASK
	.align		4
.L_51:
        /*0048*/ 	.byte	0x03, 0x50
        /*004a*/ 	.short	0x0000


	//----- nvinfo : EIATTR_MAXREG_COUNT
	.align		4
        /*004c*/ 	.byte	0x03, 0x1b
        /*004e*/ 	.short	0x00ff


	//----- nvinfo : EIATTR_MERCURY_ISA_VERSION
	.align		4
        /*0050*/ 	.byte	0x03, 0x5f
        /*0052*/ 	.short	0x0101


	//----- nvinfo : EIATTR_VRC_CTA_INIT_COUNT
	.align		4
        /*0054*/ 	.byte	0x02, 0x4a
	.zero		1
	.zero		1


	//----- nvinfo : EIATTR_EXIT_INSTR_OFFSETS
	.align		4
        /*0058*/ 	.byte	0x04, 0x1c
        /*005a*/ 	.short	(.L_53 - .L_52)


	//   ....[0]....
.L_52:
        /*005c*/ 	.word	0x000002b0


	//   ....[1]....
        /*0060*/ 	.word	0x00000460


	//----- nvinfo : EIATTR_CBANK_PARAM_SIZE
	.align		4
.L_53:
        /*0064*/ 	.byte	0x03, 0x19
        /*0066*/ 	.short	0x0020


	//----- nvinfo : EIATTR_PARAM_CBANK
	.align		4
        /*0068*/ 	.byte	0x04, 0x0a
        /*006a*/ 	.short	(.L_55 - .L_54)
	.align		4
.L_54:
        /*006c*/ 	.word	index@(.nv.constant0._Z11ftcs_kerneliPfS_S_)
        /*0070*/ 	.short	0x0380
        /*0072*/ 	.short	0x0020


	//----- nvinfo : EIATTR_SW_WAR
	.align		4
.L_55:
        /*0074*/ 	.byte	0x04, 0x36
        /*0076*/ 	.short	(.L_57 - .L_56)
.L_56:
        /*0078*/ 	.word	0x00000008
.L_57:


//--------------------- .nv.callgraph             --------------------------
	.section	.nv.callgraph,"",@"SHT_CUDA_CALLGRAPH"
	.align	4
	.sectionentsize	8
	.align		4
        /*0000*/ 	.word	0x00000000
	.align		4
        /*0004*/ 	.word	0xffffffff
	.align		4
        /*0008*/ 	.word	0x00000000
	.align		4
        /*000c*/ 	.word	0xfffffffe
	.align		4
        /*0010*/ 	.word	0x00000000
	.align		4
        /*0014*/ 	.word	0xfffffffd
	.align		4
        /*0018*/ 	.word	0x00000000
	.align		4
        /*001c*/ 	.word	0xfffffffc


//--------------------- .text._Z20external_heat_kernelv --------------------------
	.section	.text._Z20external_heat_kernelv,"ax",@progbits
	.align	128
        .global         _Z20external_heat_kernelv
        .type           _Z20external_heat_kernelv,@function
        .size           _Z20external_heat_kernelv,(.L_x_5 - _Z20external_heat_kernelv)
        .other          _Z20external_heat_kernelv,@"STO_CUDA_ENTRY STV_DEFAULT"
_Z20external_heat_kernelv:
.text._Z20external_heat_kernelv:
[----:B------:R-:W-:Y:S01]  /*0000*/  LDC R1, c[0x0][0x37c] ;  /* 0x0000df00ff017b82 */ /* 0x000fe20000000800 */
[----:B------:R-:W-:Y:S05]  /*0010*/  EXIT ;  /* 0x000000000000794d */ /* 0x000fea0003800000 */
.L_x_0:
[----:B------:R-:W-:-:S00]  /*0020*/  BRA `(.L_x_0) ;  /* 0xfffffffc00fc7947 */ /* 0x000fc0000383ffff */
[----:B------:R-:W-:-:S00]  /*0030*/  NOP ;  /* 0x0000000000007918 */ /* 0x000fc00000000000 */
        /* <DEDUP_REMOVED lines=12> */
.L_x_5:


//--------------------- .text._Z19ftcs_kernel_texturev --------------------------
	.section	.text._Z19ftcs_kernel_texturev,"ax",@progbits
	.align	128
        .global         _Z19ftcs_kernel_texturev
        .type           _Z19ftcs_kernel_texturev,@function
        .size           _Z19ftcs_kernel_texturev,(.L_x_6 - _Z19ftcs_kernel_texturev)
        .other          _Z19ftcs_kernel_texturev,@"STO_CUDA_ENTRY STV_DEFAULT"
_Z19ftcs_kernel_texturev:
.text._Z19ftcs_kernel_texturev:
[----:B------:R-:W-:Y:S01]  /*0000*/  LDC R1, c[0x0][0x37c] ;  /* 0x0000df00ff017b82 */ /* 0x000fe20000000800 */
[----:B------:R-:W-:Y:S05]  /*0010*/  EXIT ;  /* 0x000000000000794d */ /* 0x000fea0003800000 */
.L_x_1:
        /* <DEDUP_REMOVED lines=14> */
.L_x_6:


//--------------------- .text._Z18ftcs_kernel_sharedv --------------------------
	.section	.text._Z18ftcs_kernel_sharedv,"ax",@progbits
	.align	128
        .global         _Z18ftcs_kernel_sharedv
        .type           _Z18ftcs_kernel_sharedv,@function
        .size           _Z18ftcs_kernel_sharedv,(.L_x_7 - _Z18ftcs_kernel_sharedv)
        .other          _Z18ftcs_kernel_sharedv,@"STO_CUDA_ENTRY STV_DEFAULT"
_Z18ftcs_kernel_sharedv:
.text._Z18ftcs_kernel_sharedv:
[----:B------:R-:W-:Y:S01]  /*0000*/  LDC R1, c[0x0][0x37c] ;  /* 0x0000df00ff017b82 */ /* 0x000fe20000000800 */
[----:B------:R-:W-:Y:S05]  /*0010*/  EXIT ;  /* 0x000000000000794d */ /* 0x000fea0003800000 */
.L_x_2:
        /* <DEDUP_REMOVED lines=14> */
.L_x_7:


//--------------------- .text._Z11ftcs_kerneliPfS_S_ --------------------------
	.section	.text._Z11ftcs_kerneliPfS_S_,"ax",@progbits
	.align	128
        .global         _Z11ftcs_kerneliPfS_S_
        .type           _Z11ftcs_kerneliPfS_S_,@function
        .size           _Z11ftcs_kerneliPfS_S_,(.L_x_8 - _Z11ftcs_kerneliPfS_S_)
        .other          _Z11ftcs_kerneliPfS_S_,@"STO_CUDA_ENTRY STV_DEFAULT"
_Z11ftcs_kerneliPfS_S_:
.text._Z11ftcs_kerneliPfS_S_:
[----:B------:R-:W-:Y:S01]  /*0000*/  LDC R1, c[0x0][0x37c] ;  /* 0x0000df00ff017b82 */ /* 0x000fe20000000800 */
[----:B------:R-:W0:Y:S01]  /*0010*/  S2R R0, SR_CTAID.X ;  /* 0x0000000000007919 */ /* 0x000e220000002500 */
[----:B------:R-:W1:Y:S01]  /*0020*/  LDCU UR4, c[0x0][0x380] ;  /* 0x00007000ff0477ac */ /* 0x000e620008000800 */
[----:B------:R-:W0:Y:S01]  /*0030*/  S2R R3, SR_TID.X ;  /* 0x0000000000037919 */ /* 0x000e220000002100 */
[----:B------:R-:W2:Y:S01]  /*0040*/  S2R R2, SR_CTAID.Y ;  /* 0x0000000000027919 */ /* 0x000ea20000002600 */
[----:B------:R-:W2:Y:S01]  /*0050*/  S2R R5, SR_TID.Y ;  /* 0x0000000000057919 */ /* 0x000ea20000002200 */
[----:B-1----:R-:W-:-:S04]  /*0060*/  ULOP3.LUT UR4, UR4, 0x1, URZ, 0xc0, !UPT ;  /* 0x0000000104047892 */ /* 0x002fc8000f8ec0ff */
[----:B------:R-:W-:-:S07]  /*0070*/  UISETP.NE.U32.AND UP0, UPT, UR4, 0x1, UPT ;  /* 0x000000010400788c */ /* 0x000fce000bf05070 */
[----:B------:R-:W1:Y:S01]  /*0080*/  LDCU.64 UR4, c[0x0][0x358] ;  /* 0x00006b00ff0477ac */ /* 0x000e620008000a00 */
[----:B0-----:R-:W-:Y:S02]  /*0090*/  LEA R0, R0, R3, 0x4 ;  /* 0x0000000300007211 */ /* 0x001fe400078e20ff */
[----:B--2---:R-:W-:Y:S02]  /*00a0*/  LEA R3, R2, R5, 0x4 ;  /* 0x0000000502037211 */ /* 0x004fe400078e20ff */
[C---:B------:R-:W-:Y:S02]  /*00b0*/  VIMNMX.U32 R2, PT, PT, R0.reuse, 0x1, !PT ;  /* 0x0000000100027848 */ /* 0x040fe40007fe0000 */
[----:B------:R-:W-:Y:S02]  /*00c0*/  VIMNMX.U32 R4, PT, PT, R3, 0x1, !PT ;  /* 0x0000000103047848 */ /* 0x000fe40007fe0000 */
[----:B------:R-:W-:Y:S02]  /*00d0*/  LEA R0, R0, R3, 0xb ;  /* 0x0000000300007211 */ /* 0x000fe400078e58ff */
[----:B------:R-:W-:-:S02]  /*00e0*/  VIMNMX R5, PT, PT, R2, 0x7fe, PT ;  /* 0x000007fe02057848 */ /* 0x000fc40003fe0100 */
[----:B------:R-:W-:Y:S01]  /*00f0*/  VIMNMX.U32 R4, PT, PT, R4, 0x7fe, PT ;  /* 0x000007fe04047848 */ /* 0x000fe20003fe0000 */
[----:B------:R-:W-:Y:S06]  /*0100*/  BRA.U !UP0, `(.L_x_3) ;  /* 0x00000001086c7547 */ /* 0x000fec000b800000 */
[----:B------:R-:W0:Y:S01]  /*0110*/  LDC.64 R2, c[0x0][0x388] ;  /* 0x0000e200ff027b82 */ /* 0x000e220000000a00 */
[----:B------:R-:W2:Y:S01]  /*0120*/  LDCU.64 UR6, c[0x0][0x388] ;  /* 0x00007100ff0677ac */ /* 0x000ea20008000a00 */
[----:B------:R-:W-:-:S04]  /*0130*/  SHF.L.U32 R7, R5, 0xb, RZ ;  /* 0x0000000b05077819 */ /* 0x000fc800000006ff */
[----:B------:R-:W-:Y:S02]  /*0140*/  LOP3.LUT R9, R7, R4, RZ, 0xfc, !PT ;  /* 0x0000000407097212 */ /* 0x000fe400078efcff */
[----:B------:R-:W3:Y:S01]  /*0150*/  LDC.64 R4, c[0x0][0x398] ;  /* 0x0000e600ff047b82 */ /* 0x000ee20000000a00 */
[----:B------:R-:W-:Y:S02]  /*0160*/  SHF.R.S32.HI R10, RZ, 0x1f, R7 ;  /* 0x0000001fff0a7819 */ /* 0x000fe40000011407 */
[C---:B------:R-:W-:Y:S02]  /*0170*/  IADD3 R11, PT, PT, R9.reuse, 0x800, RZ ;  /* 0x00000800090b7810 */ /* 0x040fe40007ffe0ff */
[----:B--2---:R-:W-:-:S04]  /*0180*/  LEA R8, P0, R9, UR6, 0x2 ;  /* 0x0000000609087c11 */ /* 0x004fc8000f8010ff */
[----:B------:R-:W-:Y:S01]  /*0190*/  LEA.HI.X R9, R9, UR7, R10, 0x2, P0 ;  /* 0x0000000709097c11 */ /* 0x000fe200080f140a */
[--C-:B0-----:R-:W-:Y:S02]  /*01a0*/  IMAD.WIDE R6, R11, 0x4, R2.reuse ;  /* 0x000000040b067825 */ /* 0x101fe400078e0202 */
[----:B------:R-:W0:Y:S02]  /*01b0*/  LDC.64 R10, c[0x0][0x390] ;  /* 0x0000e400ff0a7b82 */ /* 0x000e240000000a00 */
[----:B-1----:R-:W2:Y:S04]  /*01c0*/  LDG.E R15, desc[UR4][R8.64+0x4] ;  /* 0x00000404080f7981 */ /* 0x002ea8000c1e1900 */
[----:B------:R-:W4:Y:S04]  /*01d0*/  LDG.E R12, desc[UR4][R6.64] ;  /* 0x00000004060c7981 */ /* 0x000f28000c1e1900 */
[----:B------:R0:W4:Y:S01]  /*01e0*/  LDG.E R13, desc[UR4][R6.64+-0x4000] ;  /* 0xffc00004060d7981 */ /* 0x000122000c1e1900 */
[----:B------:R-:W-:-:S03]  /*01f0*/  IMAD.WIDE R2, R0, 0x4, R2 ;  /* 0x0000000400027825 */ /* 0x000fc600078e0202 */
[----:B------:R-:W5:Y:S01]  /*0200*/  LDG.E R17, desc[UR4][R8.64+-0x4] ;  /* 0xfffffc0408117981 */ /* 0x000f62000c1e1900 */
[----:B---3--:R-:W-:-:S03]  /*0210*/  IMAD.WIDE R4, R0, 0x4, R4 ;  /* 0x0000000400047825 */ /* 0x008fc600078e0204 */
[----:B------:R-:W3:Y:S04]  /*0220*/  LDG.E R2, desc[UR4][R2.64] ;  /* 0x0000000402027981 */ /* 0x000ee8000c1e1900 */
[----:B------:R-:W3:Y:S01]  /*0230*/  LDG.E R5, desc[UR4][R4.64] ;  /* 0x0000000404057981 */ /* 0x000ee2000c1e1900 */
[----:B0-----:R-:W-:-:S04]  /*0240*/  IMAD.WIDE R6, R0, 0x4, R10 ;  /* 0x0000000400067825 */ /* 0x001fc800078e020a */
[----:B----4-:R-:W-:-:S04]  /*0250*/  FADD R12, R12, R13 ;  /* 0x0000000d0c0c7221 */ /* 0x010fc80000000000 */
[----:B--2---:R-:W-:-:S04]  /*0260*/  FADD R12, R12, R15 ;  /* 0x0000000f0c0c7221 */ /* 0x004fc80000000000 */
[----:B-----5:R-:W-:-:S04]  /*0270*/  FADD R17, R12, R17 ;  /* 0x000000110c117221 */ /* 0x020fc80000000000 */
[----:B---3--:R-:W-:-:S04]  /*0280*/  FFMA R17, R2, -4, R17 ;  /* 0xc080000002117823 */ /* 0x008fc80000000011 */
[----:B------:R-:W-:-:S05]  /*0290*/  FFMA R17, R5, R17, R2 ;  /* 0x0000001105117223 */ /* 0x000fca0000000002 */
[----:B------:R-:W-:Y:S01]  /*02a0*/  STG.E desc[UR4][R6.64], R17 ;  /* 0x0000001106007986 */ /* 0x000fe2000c101904 */
[----:B------:R-:W-:Y:S05]  /*02b0*/  EXIT ;  /* 0x000000000000794d */ /* 0x000fea0003800000 */
.L_x_3:
        /* <DEDUP_REMOVED lines=9> */
[--C-:B0-----:R-:W-:Y:S01]  /*0350*/  IMAD.WIDE R2, R3, 0x4, R6.reuse ;  /* 0x0000000403027825 */ /* 0x101fe200078e0206 */
[----:B------:R-:W0:Y:S03]  /*0360*/  LDC.64 R10, c[0x0][0x388] ;  /* 0x0000e200ff0a7b82 */ /* 0x000e260000000a00 */
[----:B-1----:R-:W2:Y:S04]  /*0370*/  LDG.E R15, desc[UR4][R4.64+0x4] ;  /* 0x00000404040f7981 */ /* 0x002ea8000c1e1900 */
[----:B------:R-:W4:Y:S04]  /*0380*/  LDG.E R12, desc[UR4][R2.64] ;  /* 0x00000004020c7981 */ /* 0x000f28000c1e1900 */
[----:B------:R-:W4:Y:S01]  /*0390*/  LDG.E R13, desc[UR4][R2.64+-0x4000] ;  /* 0xffc00004020d7981 */ /* 0x000f22000c1e1900 */
        /* <DEDUP_REMOVED lines=13> */
.L_x_4:
        /* <DEDUP_REMOVED lines=9> */
.L_x_8:


//--------------------- .nv.shared.reserved.0     --------------------------
	.section	.nv.shared.reserved.0,"aw",@nobits
	.weak		__nv_reservedSMEM_offset_0_alias
	.size		__nv_reservedSMEM_offset_0_alias, 0, 64
	.other		__nv_reservedSMEM_offset_0_alias,@"STO_CUDA_RESERVED_SHARED STV_DEFAULT"
__nv_reservedSMEM_offset_0_alias:
	.zero		0
	.zero		64


//--------------------- .nv.constant0._Z20external_heat_kernelv --------------------------
	.section	.nv.constant0._Z20external_heat_kernelv,"a",@progbits
	.sectionflags	@""
	.align	4
.nv.constant0._Z20external_heat_kernelv:
	.zero		896


//--------------------- .nv.constant0._Z19ftcs_kernel_texturev --------------------------
	.section	.nv.constant0._Z19ftcs_kernel_texturev,"a",@progbits
	.sectionflags	@""
	.align	4
.nv.constant0._Z19ftcs_kernel_texturev:
	.zero		896


//--------------------- .nv.constant0._Z18ftcs_kernel_sharedv --------------------------
	.section	.nv.constant0._Z18ftcs_kernel_sharedv,"a",@progbits
	.sectionflags	@""
	.align	4
.nv.constant0._Z18ftcs_kernel_sharedv:
	.zero		896


//--------------------- .nv.constant0._Z11ftcs_kerneliPfS_S_ --------------------------
	.section	.nv.constant0._Z11ftcs_kerneliPfS_S_,"a",@progbits
	.sectionflags	@""
	.align	4
.nv.constant0._Z11ftcs_kerneliPfS_S_:
	.zero		928


//--------------------- SYMBOLS --------------------------

	.type		.nv.reservedSmem.offset0,@object
	.size		.nv.reservedSmem.offset0,0x4
